	.headerflags	@"EF_CUDA_TEXMODE_UNIFIED EF_CUDA_64BIT_ADDRESS EF_CUDA_ACCELERATORS EF_CUDA_SM90 EF_CUDA_VIRTUAL_SM(EF_CUDA_SM90)"
	.elftype	@"ET_EXEC"


//--------------------- .nv.info                  --------------------------
	.section	.nv.info,"",@"SHT_CUDA_INFO"
	.align	4


	//----- nvinfo : EIATTR_REGCOUNT
	.align		4
        /*0000*/ 	.byte	0x04, 0x2f
        /*0002*/ 	.short	(.L_1 - .L_0)
	.align		4
.L_0:
        /*0004*/ 	.word	index@(triton_poi_fused_div_2)
        /*0008*/ 	.word	0x00000008


	//----- nvinfo : EIATTR_MIN_STACK_SIZE
	.align		4
.L_1:
        /*000c*/ 	.byte	0x04, 0x12
        /*000e*/ 	.short	(.L_3 - .L_2)
	.align		4
.L_2:
        /*0010*/ 	.word	index@(triton_poi_fused_div_2)
        /*0014*/ 	.word	0x00000000


	//----- nvinfo : EIATTR_FRAME_SIZE
	.align		4
.L_3:
        /*0018*/ 	.byte	0x04, 0x11
        /*001a*/ 	.short	(.L_5 - .L_4)
	.align		4
.L_4:
        /*001c*/ 	.word	index@(triton_poi_fused_div_2)
        /*0020*/ 	.word	0x00000000


	//----- nvinfo : EIATTR_MIN_STACK_SIZE
	.align		4
.L_5:
        /*0024*/ 	.byte	0x04, 0x12
        /*0026*/ 	.short	(.L_7 - .L_6)
	.align		4
.L_6:
        /*0028*/ 	.word	index@(triton_poi_fused_div_2)
        /*002c*/ 	.word	0x00000000
.L_7:


//--------------------- .nv.info.triton_poi_fused_div_2 --------------------------
	.section	.nv.info.triton_poi_fused_div_2,"",@"SHT_CUDA_INFO"
	.sectionflags	@""
	.align	4


	//----- nvinfo : EIATTR_CUDA_API_VERSION
	.align		4
        /*0000*/ 	.byte	0x04, 0x37
        /*0002*/ 	.short	(.L_9 - .L_8)
.L_8:
        /*0004*/ 	.word	0x0000007c


	//----- nvinfo : EIATTR_KPARAM_INFO
	.align		4
.L_9:
        /*0008*/ 	.byte	0x04, 0x17
        /*000a*/ 	.short	(.L_11 - .L_10)
.L_10:
        /*000c*/ 	.word	0x00000000
        /*0010*/ 	.short	0x0001
        /*0012*/ 	.short	0x0008
        /*0014*/ 	.byte	0x00, 0xf0, 0x11, 0x00


	//----- nvinfo : EIATTR_KPARAM_INFO
	.align		4
.L_11:
        /*0018*/ 	.byte	0x04, 0x17
        /*001a*/ 	.short	(.L_13 - .L_12)
.L_12:
        /*001c*/ 	.word	0x00000000
        /*0020*/ 	.short	0x0000
        /*0022*/ 	.short	0x0000
        /*0024*/ 	.byte	0x00, 0xf4, 0x21, 0x00


	//----- nvinfo : EIATTR_SPARSE_MMA_MASK
	.align		4
.L_13:
        /*0028*/ 	.byte	0x03, 0x50
        /*002a*/ 	.short	0x0000


	//----- nvinfo : EIATTR_MAXREG_COUNT
	.align		4
        /*002c*/ 	.byte	0x03, 0x1b
        /*002e*/ 	.short	0x00ff


	//----- nvinfo : EIATTR_EXIT_INSTR_OFFSETS
	.align		4
        /*0030*/ 	.byte	0x04, 0x1c
        /*0032*/ 	.short	(.L_15 - .L_14)


	//   ....[0]....
.L_14:
        /*0034*/ 	.word	0x000000f0


	//   ....[1]....
        /*0038*/ 	.word	0x00000130


	//----- nvinfo : EIATTR_REQNTID
	.align		4
.L_15:
        /*003c*/ 	.byte	0x04, 0x10
        /*003e*/ 	.short	(.L_17 - .L_16)
.L_16:
        /*0040*/ 	.word	0x00000080
        /*0044*/ 	.word	0x00000001
        /*0048*/ 	.word	0x00000001


	//----- nvinfo : EIATTR_CRS_STACK_SIZE
	.align		4
.L_17:
        /*004c*/ 	.byte	0x04, 0x1e
        /*004e*/ 	.short	(.L_19 - .L_18)
.L_18:
        /*0050*/ 	.word	0x00000000


	//----- nvinfo : EIATTR_CBANK_PARAM_SIZE
	.align		4
.L_19:
        /*0054*/ 	.byte	0x03, 0x19
        /*0056*/ 	.short	0x000c


	//----- nvinfo : EIATTR_PARAM_CBANK
	.align		4
        /*0058*/ 	.byte	0x04, 0x0a
        /*005a*/ 	.short	(.L_21 - .L_20)
	.align		4
.L_20:
        /*005c*/ 	.word	index@(.nv.constant0.triton_poi_fused_div_2)
        /*0060*/ 	.short	0x0210
        /*0062*/ 	.short	0x000c


	//----- nvinfo : EIATTR_SW_WAR
	.align		4
.L_21:
        /*0064*/ 	.byte	0x04, 0x36
        /*0066*/ 	.short	(.L_23 - .L_22)
.L_22:
        /*0068*/ 	.word	0x00000008
.L_23:


//--------------------- .nv.callgraph             --------------------------
	.section	.nv.callgraph,"",@"SHT_CUDA_CALLGRAPH"
	.align	4
	.sectionentsize	8
	.align		4
        /*0000*/ 	.word	0x00000000
	.align		4
        /*0004*/ 	.word	0xffffffff
	.align		4
        /*0008*/ 	.word	0x00000000
	.align		4
        /*000c*/ 	.word	0xfffffffe
	.align		4
        /*0010*/ 	.word	0x00000000
	.align		4
        /*0014*/ 	.word	0xfffffffd
	.align		4
        /*0018*/ 	.word	0x00000000
	.align		4
        /*001c*/ 	.word	0xfffffffc


//--------------------- .text.triton_poi_fused_div_2 --------------------------
	.section	.text.triton_poi_fused_div_2,"ax",@progbits
	.align	128
        .global         triton_poi_fused_div_2
        .type           triton_poi_fused_div_2,@function
        .size           triton_poi_fused_div_2,(.L_x_3 - triton_poi_fused_div_2)
        .other          triton_poi_fused_div_2,@"STO_CUDA_ENTRY STV_DEFAULT"
triton_poi_fused_div_2:
.text.triton_poi_fused_div_2:
[----:B------:R-:W0:Y:S02]  /*0000*/  LDC R1, c[0x0][0x28] ;  /* 0x00000a00ff017b82 */ /* 0x000e240000000800 */
[----:B------:R-:W1:Y:S01]  /*0010*/  S2R R0, SR_TID.X ;  /* 0x0000000000007919 */ /* 0x000e620000002100 */
[----:B------:R-:W2:Y:S01]  /*0020*/  LDC.64 R2, c[0x0][0x210] ;  /* 0x00008400ff027b82 */ /* 0x000ea20000000a00 */
[----:B------:R-:W-:Y:S01]  /*0030*/  ULDC.64 UR4, c[0x0][0x208] ;  /* 0x0000820000047ab9 */ /* 0x000fe20000000a00 */
[----:B------:R-:W-:Y:S01]  /*0040*/  BSSY B0, `(.L_x_0) ;  /* 0x000000a000007945 */ /* 0x000fe20003800000 */
[----:B------:R-:W3:Y:S01]  /*0050*/  S2R R5, SR_CTAID.X ;  /* 0x0000000000057919 */ /* 0x000ee20000002500 */
[----:B-1----:R-:W-:-:S04]  /*0060*/  SHF.L.U32 R0, R0, 0x1, RZ ;  /* 0x0000000100007819 */ /* 0x002fc800000006ff */
[----:B------:R-:W-:-:S04]  /*0070*/  LOP3.LUT R0, R0, 0xfe, RZ, 0xc0, !PT ;  /* 0x000000fe00007812 */ /* 0x000fc800078ec0ff */
[----:B---3--:R-:W-:-:S04]  /*0080*/  LEA R5, R5, R0, 0x8 ;  /* 0x0000000005057211 */ /* 0x008fc800078e40ff */
[C---:B------:R-:W-:Y:S01]  /*0090*/  ISETP.GE.AND P0, PT, R5.reuse, 0x100, PT ;  /* 0x000001000500780c */ /* 0x040fe20003f06270 */
[----:B--2---:R-:W-:Y:S01]  /*00a0*/  IMAD.WIDE R2, R5, 0x4, R2 ;  /* 0x0000000405027825 */ /* 0x004fe200078e0202 */
[----:B------:R-:W-:-:S11]  /*00b0*/  CS2R R4, SRZ ;  /* 0x0000000000047805 */ /* 0x000fd6000001ff00 */
[----:B------:R-:W-:Y:S05]  /*00c0*/  @P0 BRA `(.L_x_1) ;  /* 0x0000000000040947 */ /* 0x000fea0003800000 */
[----:B------:R1:W5:Y:S02]  /*00d0*/  LDG.E.64 R4, desc[UR4][R2.64] ;  /* 0x0000000402047981 */ /* 0x000364000c1e1b00 */
.L_x_1:
[----:B------:R-:W-:Y:S05]  /*00e0*/  BSYNC B0 ;  /* 0x0000000000007941 */ /* 0x000fea0003800000 */
.L_x_0:
[----:B------:R-:W-:Y:S05]  /*00f0*/  @P0 EXIT ;  /* 0x000000000000094d */ /* 0x000fea0003800000 */
[----:B-----5:R-:W-:Y:S01]  /*0100*/  FMUL R4, R4, 0.25 ;  /* 0x3e80000004047820 */ /* 0x020fe20000400000 */
[----:B------:R-:W-:-:S05]  /*0110*/  FMUL R5, R5, 0.25 ;  /* 0x3e80000005057820 */ /* 0x000fca0000400000 */
[----:B------:R-:W-:Y:S01]  /*0120*/  STG.E.64 desc[UR4][R2.64], R4 ;  /* 0x0000000402007986 */ /* 0x000fe2000c101b04 */
[----:B------:R-:W-:Y:S05]  /*0130*/  EXIT ;  /* 0x000000000000794d */ /* 0x000fea0003800000 */
.L_x_2:
[----:B------:R-:W-:-:S00]  /*0140*/  BRA `(.L_x_2) ;  /* 0xfffffffc00fc7947 */ /* 0x000fc0000383ffff */
[----:B------:R-:W-:-:S00]  /*0150*/  NOP ;  /* 0x0000000000007918 */ /* 0x000fc00000000000 */
        /* <DEDUP_REMOVED lines=10> */
.L_x_3:


//--------------------- .nv.constant0.triton_poi_fused_div_2 --------------------------
	.section	.nv.constant0.triton_poi_fused_div_2,"a",@progbits
	.sectionflags	@""
	.align	4
.nv.constant0.triton_poi_fused_div_2:
	.zero		540
